//
// Generated by NVIDIA NVVM Compiler
//
// Compiler Build ID: CL-36424714
// Cuda compilation tools, release 13.0, V13.0.88
// Based on NVVM 20.0.0
//

.version 9.0
.target sm_100
.address_size 64

	// .globl	k_hist_rows

.visible .entry k_hist_rows(
	.param .u64 .ptr .align 1 k_hist_rows_param_0,
	.param .u32 k_hist_rows_param_1,
	.param .u32 k_hist_rows_param_2,
	.param .u64 .ptr .align 1 k_hist_rows_param_3
)
{
	.reg .pred 	%p<4>;
	.reg .b32 	%r<8>;
	.reg .b64 	%rd<3>;

	ld.param.u32 	%r1, [k_hist_rows_param_1];
	ld.param.u32 	%r2, [k_hist_rows_param_2];
	ld.param.u64 	%rd1, [k_hist_rows_param_3];
	mov.u32 	%r3, %ctaid.x;
	mov.u32 	%r4, %tid.x;
	or.b32  	%r5, %r3, %r4;
	setp.ne.s32 	%p1, %r5, 0;
	min.s32 	%r6, %r1, %r2;
	setp.lt.s32 	%p2, %r6, 1;
	or.pred  	%p3, %p2, %p1;
	@%p3 bra 	$L__BB0_2;
	cvta.to.global.u64 	%rd2, %rd1;
	atom.global.or.b32 	%r7, [%rd2], 0;
$L__BB0_2:
	ret;

}
	// .globl	k_stable_scatter_single
.visible .entry k_stable_scatter_single(
	.param .u64 .ptr .align 1 k_stable_scatter_single_param_0,
	.param .u64 .ptr .align 1 k_stable_scatter_single_param_1,
	.param .u64 .ptr .align 1 k_stable_scatter_single_param_2,
	.param .u32 k_stable_scatter_single_param_3,
	.param .u32 k_stable_scatter_single_param_4,
	.param .u64 .ptr .align 1 k_stable_scatter_single_param_5,
	.param .u64 .ptr .align 1 k_stable_scatter_single_param_6,
	.param .u64 .ptr .align 1 k_stable_scatter_single_param_7
)
{
	.reg .pred 	%p<4>;
	.reg .b32 	%r<7>;
	.reg .b32 	%f<3>;
	.reg .b64 	%rd<3>;

	ld.param.u32 	%r1, [k_stable_scatter_single_param_3];
	ld.param.u32 	%r2, [k_stable_scatter_single_param_4];
	ld.param.u64 	%rd1, [k_stable_scatter_single_param_7];
	mov.u32 	%r3, %ctaid.x;
	mov.u32 	%r4, %tid.x;
	or.b32  	%r5, %r3, %r4;
	setp.ne.s32 	%p1, %r5, 0;
	min.s32 	%r6, %r1, %r2;
	setp.lt.s32 	%p2, %r6, 1;
	or.pred  	%p3, %p2, %p1;
	@%p3 bra 	$L__BB1_2;
	cvta.to.global.u64 	%rd2, %rd1;
	ld.global.f32 	%f1, [%rd2];
	add.f32 	%f2, %f1, 0f00000000;
	st.global.f32 	[%rd2], %f2;
$L__BB1_2:
	ret;

}


// ===== COMPILED SASS (sm_100) =====

	.target	sm_100

	.elftype	@"ET_EXEC"


//--------------------- .note.nv.tkinfo           --------------------------
	.section	.note.nv.tkinfo,"",@"SHT_NOTE"
	.sectionflags	@"SHF_NOTE_NV_TKINFO"
	.tkinfo
        /*0018*/ 	.word	0x00000002
        /*0030*/ 	.string	""
        /*0030*/ 	.string	"ptxas"
        /*0030*/ 	.string	"Cuda compilation tools, release 13.0, V13.0.88"
        /*0030*/ 	.string	"Build cuda_13.0.r13.0/compiler.36424714_0"
        /*0030*/ 	.string	"-arch sm_100 -m 64 "



//--------------------- .note.nv.cuinfo           --------------------------
	.section	.note.nv.cuinfo,"",@"SHT_NOTE"
	.sectionflags	@"SHF_NOTE_NV_CUINFO"
        /*0018*/ 	.short	0x0002
        /*001a*/ 	.short	0x0064
        /*001c*/ 	.short	0x0082
	.zero		2


//--------------------- .nv.info                  --------------------------
	.section	.nv.info,"",@"SHT_CUDA_INFO"
	.align	4


	//----- nvinfo : EIATTR_REGCOUNT
	.align		4
        /*0000*/ 	.byte	0x04, 0x2f
        /*0002*/ 	.short	(.L_1 - .L_0)
	.align		4
.L_0:
        /*0004*/ 	.word	index@(k_hist_rows)
        /*0008*/ 	.word	0x00000008


	//----- nvinfo : EIATTR_FRAME_SIZE
	.align		4
.L_1:
        /*000c*/ 	.byte	0x04, 0x11
        /*000e*/ 	.short	(.L_3 - .L_2)
	.align		4
.L_2:
        /*0010*/ 	.word	index@(k_hist_rows)
        /*0014*/ 	.word	0x00000000


	//----- nvinfo : EIATTR_REGCOUNT
	.align		4
.L_3:
        /*0018*/ 	.byte	0x04, 0x2f
        /*001a*/ 	.short	(.L_5 - .L_4)
	.align		4
.L_4:
        /*001c*/ 	.word	index@(k_stable_scatter_single)
        /*0020*/ 	.word	0x00000008


	//----- nvinfo : EIATTR_FRAME_SIZE
	.align		4
.L_5:
        /*0024*/ 	.byte	0x04, 0x11
        /*0026*/ 	.short	(.L_7 - .L_6)
	.align		4
.L_6:
        /*0028*/ 	.word	index@(k_stable_scatter_single)
        /*002c*/ 	.word	0x00000000


	//----- nvinfo : EIATTR_MIN_STACK_SIZE
	.align		4
.L_7:
        /*0030*/ 	.byte	0x04, 0x12
        /*0032*/ 	.short	(.L_9 - .L_8)
	.align		4
.L_8:
        /*0034*/ 	.word	index@(k_stable_scatter_single)
        /*0038*/ 	.word	0x00000000


	//----- nvinfo : EIATTR_MIN_STACK_SIZE
	.align		4
.L_9:
        /*003c*/ 	.byte	0x04, 0x12
        /*003e*/ 	.short	(.L_11 - .L_10)
	.align		4
.L_10:
        /*0040*/ 	.word	index@(k_hist_rows)
        /*0044*/ 	.word	0x00000000
.L_11:


//--------------------- .nv.compat                --------------------------
	.section	.nv.compat,"",@"SHT_CUDA_COMPAT_INFO"
	.align	4
        /*0000*/ 	.byte	0x02, 0x09, 0x00, 0x00, 0x02, 0x02, 0x01, 0x00, 0x02, 0x05, 0x05, 0x00, 0x03, 0x07, 0x01, 0x01
        /*0010*/ 	.byte	0x02, 0x03, 0x00, 0x00, 0x02, 0x06, 0x01, 0x00, 0x04, 0x0b, 0x08, 0x00, 0x09, 0x00, 0x00, 0x00
        /*0020*/ 	.byte	0x00, 0x00, 0x00, 0x00


//--------------------- .nv.info.k_stable_scatter_single --------------------------
	.section	.nv.info.k_stable_scatter_single,"",@"SHT_CUDA_INFO"
	.sectionflags	@""
	.align	4


	//----- nvinfo : EIATTR_CUDA_API_VERSION
	.align		4
        /*0000*/ 	.byte	0x04, 0x37
        /*0002*/ 	.short	(.L_13 - .L_12)
.L_12:
        /*0004*/ 	.word	0x00000082


	//----- nvinfo : EIATTR_KPARAM_INFO
	.align		4
.L_13:
        /*0008*/ 	.byte	0x04, 0x17
        /*000a*/ 	.short	(.L_15 - .L_14)
.L_14:
        /*000c*/ 	.word	0x00000000
        /*0010*/ 	.short	0x0007
        /*0012*/ 	.short	0x0030
        /*0014*/ 	.byte	0x00, 0xf5, 0x21, 0x00


	//----- nvinfo : EIATTR_KPARAM_INFO
	.align		4
.L_15:
        /*0018*/ 	.byte	0x04, 0x17
        /*001a*/ 	.short	(.L_17 - .L_16)
.L_16:
        /*001c*/ 	.word	0x00000000
        /*0020*/ 	.short	0x0006
        /*0022*/ 	.short	0x0028
        /*0024*/ 	.byte	0x00, 0xf5, 0x21, 0x00


	//----- nvinfo : EIATTR_KPARAM_INFO
	.align		4
.L_17:
        /*0028*/ 	.byte	0x04, 0x17
        /*002a*/ 	.short	(.L_19 - .L_18)
.L_18:
        /*002c*/ 	.word	0x00000000
        /*0030*/ 	.short	0x0005
        /*0032*/ 	.short	0x0020
        /*0034*/ 	.byte	0x00, 0xf5, 0x21, 0x00


	//----- nvinfo : EIATTR_KPARAM_INFO
	.align		4
.L_19:
        /*0038*/ 	.byte	0x04, 0x17
        /*003a*/ 	.short	(.L_21 - .L_20)
.L_20:
        /*003c*/ 	.word	0x00000000
        /*0040*/ 	.short	0x0004
        /*0042*/ 	.short	0x001c
        /*0044*/ 	.byte	0x00, 0xf0, 0x11, 0x00


	//----- nvinfo : EIATTR_KPARAM_INFO
	.align		4
.L_21:
        /*0048*/ 	.byte	0x04, 0x17
        /*004a*/ 	.short	(.L_23 - .L_22)
.L_22:
        /*004c*/ 	.word	0x00000000
        /*0050*/ 	.short	0x0003
        /*0052*/ 	.short	0x0018
        /*0054*/ 	.byte	0x00, 0xf0, 0x11, 0x00


	//----- nvinfo : EIATTR_KPARAM_INFO
	.align		4
.L_23:
        /*0058*/ 	.byte	0x04, 0x17
        /*005a*/ 	.short	(.L_25 - .L_24)
.L_24:
        /*005c*/ 	.word	0x00000000
        /*0060*/ 	.short	0x0002
        /*0062*/ 	.short	0x0010
        /*0064*/ 	.byte	0x00, 0xf5, 0x21, 0x00


	//----- nvinfo : EIATTR_KPARAM_INFO
	.align		4
.L_25:
        /*0068*/ 	.byte	0x04, 0x17
        /*006a*/ 	.short	(.L_27 - .L_26)
.L_26:
        /*006c*/ 	.word	0x00000000
        /*0070*/ 	.short	0x0001
        /*0072*/ 	.short	0x0008
        /*0074*/ 	.byte	0x00, 0xf5, 0x21, 0x00


	//----- nvinfo : EIATTR_KPARAM_INFO
	.align		4
.L_27:
        /*0078*/ 	.byte	0x04, 0x17
        /*007a*/ 	.short	(.L_29 - .L_28)
.L_28:
        /*007c*/ 	.word	0x00000000
        /*0080*/ 	.short	0x0000
        /*0082*/ 	.short	0x0000
        /*0084*/ 	.byte	0x00, 0xf5, 0x21, 0x00


	//----- nvinfo : EIATTR_SPARSE_MMA_MASK
	.align		4
.L_29:
        /*0088*/ 	.byte	0x03, 0x50
        /*008a*/ 	.short	0x0000


	//----- nvinfo : EIATTR_MAXREG_COUNT
	.align		4
        /*008c*/ 	.byte	0x03, 0x1b
        /*008e*/ 	.short	0x00ff


	//----- nvinfo : EIATTR_MERCURY_ISA_VERSION
	.align		4
        /*0090*/ 	.byte	0x03, 0x5f
        /*0092*/ 	.short	0x0101


	//----- nvinfo : EIATTR_VRC_CTA_INIT_COUNT
	.align		4
        /*0094*/ 	.byte	0x02, 0x4a
	.zero		1
	.zero		1


	//----- nvinfo : EIATTR_EXIT_INSTR_OFFSETS
	.align		4
        /*0098*/ 	.byte	0x04, 0x1c
        /*009a*/ 	.short	(.L_31 - .L_30)


	//   ....[0]....
.L_30:
        /*009c*/ 	.word	0x00000070


	//   ....[1]....
        /*00a0*/ 	.word	0x000000d0


	//----- nvinfo : EIATTR_CBANK_PARAM_SIZE
	.align		4
.L_31:
        /*00a4*/ 	.byte	0x03, 0x19
        /*00a6*/ 	.short	0x0038


	//----- nvinfo : EIATTR_PARAM_CBANK
	.align		4
        /*00a8*/ 	.byte	0x04, 0x0a
        /*00aa*/ 	.short	(.L_33 - .L_32)
	.align		4
.L_32:
        /*00ac*/ 	.word	index@(.nv.constant0.k_stable_scatter_single)
        /*00b0*/ 	.short	0x0380
        /*00b2*/ 	.short	0x0038


	//----- nvinfo : EIATTR_SW_WAR
	.align		4
.L_33:
        /*00b4*/ 	.byte	0x04, 0x36
        /*00b6*/ 	.short	(.L_35 - .L_34)
.L_34:
        /*00b8*/ 	.word	0x00000008
.L_35:


//--------------------- .nv.info.k_hist_rows      --------------------------
	.section	.nv.info.k_hist_rows,"",@"SHT_CUDA_INFO"
	.sectionflags	@""
	.align	4


	//----- nvinfo : EIATTR_CUDA_API_VERSION
	.align		4
        /*0000*/ 	.byte	0x04, 0x37
        /*0002*/ 	.short	(.L_37 - .L_36)
.L_36:
        /*0004*/ 	.word	0x00000082


	//----- nvinfo : EIATTR_KPARAM_INFO
	.align		4
.L_37:
        /*0008*/ 	.byte	0x04, 0x17
        /*000a*/ 	.short	(.L_39 - .L_38)
.L_38:
        /*000c*/ 	.word	0x00000000
        /*0010*/ 	.short	0x0003
        /*0012*/ 	.short	0x0010
        /*0014*/ 	.byte	0x00, 0xf5, 0x21, 0x00


	//----- nvinfo : EIATTR_KPARAM_INFO
	.align		4
.L_39:
        /*0018*/ 	.byte	0x04, 0x17
        /*001a*/ 	.short	(.L_41 - .L_40)
.L_40:
        /*001c*/ 	.word	0x00000000
        /*0020*/ 	.short	0x0002
        /*0022*/ 	.short	0x000c
        /*0024*/ 	.byte	0x00, 0xf0, 0x11, 0x00


	//----- nvinfo : EIATTR_KPARAM_INFO
	.align		4
.L_41:
        /*0028*/ 	.byte	0x04, 0x17
        /*002a*/ 	.short	(.L_43 - .L_42)
.L_42:
        /*002c*/ 	.word	0x00000000
        /*0030*/ 	.short	0x0001
        /*0032*/ 	.short	0x0008
        /*0034*/ 	.byte	0x00, 0xf0, 0x11, 0x00


	//----- nvinfo : EIATTR_KPARAM_INFO
	.align		4
.L_43:
        /*0038*/ 	.byte	0x04, 0x17
        /*003a*/ 	.short	(.L_45 - .L_44)
.L_44:
        /*003c*/ 	.word	0x00000000
        /*0040*/ 	.short	0x0000
        /*0042*/ 	.short	0x0000
        /*0044*/ 	.byte	0x00, 0xf5, 0x21, 0x00


	//----- nvinfo : EIATTR_SPARSE_MMA_MASK
	.align		4
.L_45:
        /*0048*/ 	.byte	0x03, 0x50
        /*004a*/ 	.short	0x0000


	//----- nvinfo : EIATTR_MAXREG_COUNT
	.align		4
        /*004c*/ 	.byte	0x03, 0x1b
        /*004e*/ 	.short	0x00ff


	//----- nvinfo : EIATTR_MERCURY_ISA_VERSION
	.align		4
        /*0050*/ 	.byte	0x03, 0x5f
        /*0052*/ 	.short	0x0101


	//----- nvinfo : EIATTR_INT_WARP_WIDE_INSTR_OFFSETS
	.align		4
        /*0054*/ 	.byte	0x04, 0x31
        /*0056*/ 	.short	(.L_47 - .L_46)


	//   ....[0]....
.L_46:
        /*0058*/ 	.word	0x00000090


	//   ....[1]....
        /*005c*/ 	.word	0x000000b0


	//----- nvinfo : EIATTR_VRC_CTA_INIT_COUNT
	.align		4
.L_47:
        /*0060*/ 	.byte	0x02, 0x4a
	.zero		1
	.zero		1


	//----- nvinfo : EIATTR_EXIT_INSTR_OFFSETS
	.align		4
        /*0064*/ 	.byte	0x04, 0x1c
        /*0066*/ 	.short	(.L_49 - .L_48)


	//   ....[0]....
.L_48:
        /*0068*/ 	.word	0x00000070


	//   ....[1]....
        /*006c*/ 	.word	0x00000110


	//----- nvinfo : EIATTR_CBANK_PARAM_SIZE
	.align		4
.L_49:
        /*0070*/ 	.byte	0x03, 0x19
        /*0072*/ 	.short	0x0018


	//----- nvinfo : EIATTR_PARAM_CBANK
	.align		4
        /*0074*/ 	.byte	0x04, 0x0a
        /*0076*/ 	.short	(.L_51 - .L_50)
	.align		4
.L_50:
        /*0078*/ 	.word	index@(.nv.constant0.k_hist_rows)
        /*007c*/ 	.short	0x0380
        /*007e*/ 	.short	0x0018


	//----- nvinfo : EIATTR_SW_WAR
	.align		4
.L_51:
        /*0080*/ 	.byte	0x04, 0x36
        /*0082*/ 	.short	(.L_53 - .L_52)
.L_52:
        /*0084*/ 	.word	0x00000008
.L_53:


//--------------------- .nv.callgraph             --------------------------
	.section	.nv.callgraph,"",@"SHT_CUDA_CALLGRAPH"
	.align	4
	.sectionentsize	8
	.align		4
        /*0000*/ 	.word	0x00000000
	.align		4
        /*0004*/ 	.word	0xffffffff
	.align		4
        /*0008*/ 	.word	0x00000000
	.align		4
        /*000c*/ 	.word	0xfffffffe
	.align		4
        /*0010*/ 	.word	0x00000000
	.align		4
        /*0014*/ 	.word	0xfffffffd
	.align		4
        /*0018*/ 	.word	0x00000000
	.align		4
        /*001c*/ 	.word	0xfffffffc


//--------------------- .text.k_stable_scatter_single --------------------------
	.section	.text.k_stable_scatter_single,"ax",@progbits
	.align	128
        .global         k_stable_scatter_single
        .type           k_stable_scatter_single,@function
        .size           k_stable_scatter_single,(.L_x_2 - k_stable_scatter_single)
        .other          k_stable_scatter_single,@"STO_CUDA_ENTRY STV_DEFAULT"
k_stable_scatter_single:
.text.k_stable_scatter_single:
[----:B------:R-:W-:Y:S01]  /*0000*/  LDC R1, c[0x0][0x37c] ;  /* 0x0000df00ff017b82 */ /* 0x000fe20000000800 */
[----:B------:R-:W0:Y:S07]  /*0010*/  S2R R0, SR_TID.X ;  /* 0x0000000000007919 */ /* 0x000e2e0000002100 */
[----:B------:R-:W0:Y:S08]  /*0020*/  S2UR UR4, SR_CTAID.X ;  /* 0x00000000000479c3 */ /* 0x000e300000002500 */
[----:B------:R-:W1:Y:S01]  /*0030*/  LDC.64 R2, c[0x0][0x398] ;  /* 0x0000e600ff027b82 */ /* 0x000e620000000a00 */
[----:B0-----:R-:W-:-:S02]  /*0040*/  LOP3.LUT P0, RZ, R0, UR4, RZ, 0xfc, !PT ;  /* 0x0000000400ff7c12 */ /* 0x001fc4000f80fcff */
[----:B-1----:R-:W-:-:S04]  /*0050*/  VIMNMX R0, PT, PT, R2, R3, PT ;  /* 0x0000000302007248 */ /* 0x002fc80003fe0100 */
[----:B------:R-:W-:-:S13]  /*0060*/  ISETP.LT.OR P0, PT, R0, 0x1, P0 ;  /* 0x000000010000780c */ /* 0x000fda0000701670 */
[----:B------:R-:W-:Y:S05]  /*0070*/  @P0 EXIT ;  /* 0x000000000000094d */ /* 0x000fea0003800000 */
[----:B------:R-:W0:Y:S01]  /*0080*/  LDC.64 R2, c[0x0][0x3b0] ;  /* 0x0000ec00ff027b82 */ /* 0x000e220000000a00 */
[----:B------:R-:W0:Y:S02]  /*0090*/  LDCU.64 UR4, c[0x0][0x358] ;  /* 0x00006b00ff0477ac */ /* 0x000e240008000a00 */
[----:B0-----:R-:W2:Y:S02]  /*00a0*/  LDG.E R0, desc[UR4][R2.64] ;  /* 0x0000000402007981 */ /* 0x001ea4000c1e1900 */
[----:B--2---:R-:W-:-:S05]  /*00b0*/  FADD R5, RZ, R0 ;  /* 0x00000000ff057221 */ /* 0x004fca0000000000 */
[----:B------:R-:W-:Y:S01]  /*00c0*/  STG.E desc[UR4][R2.64], R5 ;  /* 0x0000000502007986 */ /* 0x000fe2000c101904 */
[----:B------:R-:W-:Y:S05]  /*00d0*/  EXIT ;  /* 0x000000000000794d */ /* 0x000fea0003800000 */
.L_x_0:
[----:B------:R-:W-:-:S00]  /*00e0*/  BRA `(.L_x_0) ;  /* 0xfffffffc00fc7947 */ /* 0x000fc0000383ffff */
[----:B------:R-:W-:-:S00]  /*00f0*/  NOP ;  /* 0x0000000000007918 */ /* 0x000fc00000000000 */
        /* <DEDUP_REMOVED lines=8> */
.L_x_2:


//--------------------- .text.k_hist_rows         --------------------------
	.section	.text.k_hist_rows,"ax",@progbits
	.align	128
        .global         k_hist_rows
        .type           k_hist_rows,@function
        .size           k_hist_rows,(.L_x_3 - k_hist_rows)
        .other          k_hist_rows,@"STO_CUDA_ENTRY STV_DEFAULT"
k_hist_rows:
.text.k_hist_rows:
        /* <DEDUP_REMOVED lines=8> */
[----:B------:R-:W0:Y:S01]  /*0080*/  S2R R0, SR_LANEID ;  /* 0x0000000000007919 */ /* 0x000e220000000000 */
[----:B------:R-:W1:Y:S08]  /*0090*/  REDUX.OR UR5, RZ ;  /* 0x00000000ff0573c4 */ /* 0x000e700000004000 */
[----:B------:R-:W2:Y:S01]  /*00a0*/  LDC.64 R2, c[0x0][0x390] ;  /* 0x0000e400ff027b82 */ /* 0x000ea20000000a00 */
[----:B------:R-:W-:Y:S01]  /*00b0*/  VOTEU.ANY UR4, UPT, PT ;  /* 0x0000000000047886 */ /* 0x000fe200038e0100 */
[----:B------:R-:W2:Y:S01]  /*00c0*/  LDCU.64 UR6, c[0x0][0x358] ;  /* 0x00006b00ff0677ac */ /* 0x000ea20008000a00 */
[----:B------:R-:W-:Y:S01]  /*00d0*/  UFLO.U32 UR4, UR4 ;  /* 0x00000004000472bd */ /* 0x000fe200080e0000 */
[----:B-1----:R-:W-:-:S05]  /*00e0*/  IMAD.U32 R5, RZ, RZ, UR5 ;  /* 0x00000005ff057e24 */ /* 0x002fca000f8e00ff */
[----:B0-----:R-:W-:-:S13]  /*00f0*/  ISETP.EQ.U32.AND P0, PT, R0, UR4, PT ;  /* 0x0000000400007c0c */ /* 0x001fda000bf02070 */
[----:B--2---:R-:W-:Y:S01]  /*0100*/  @P0 REDG.E.OR.STRONG.GPU desc[UR6][R2.64], R5 ;  /* 0x000000050200098e */ /* 0x004fe2000f12e106 */
[----:B------:R-:W-:Y:S05]  /*0110*/  EXIT ;  /* 0x000000000000794d */ /* 0x000fea0003800000 */
.L_x_1:
        /* <DEDUP_REMOVED lines=14> */
.L_x_3:


//--------------------- .nv.shared.reserved.0     --------------------------
	.section	.nv.shared.reserved.0,"aw",@nobits
	.weak		__nv_reservedSMEM_offset_0_alias
	.size		__nv_reservedSMEM_offset_0_alias, 0, 64
	.other		__nv_reservedSMEM_offset_0_alias,@"STO_CUDA_RESERVED_SHARED STV_DEFAULT"
__nv_reservedSMEM_offset_0_alias:
	.zero		0
	.zero		64


//--------------------- .nv.constant0.k_stable_scatter_single --------------------------
	.section	.nv.constant0.k_stable_scatter_single,"a",@progbits
	.sectionflags	@""
	.align	4
.nv.constant0.k_stable_scatter_single:
	.zero		952


//--------------------- .nv.constant0.k_hist_rows --------------------------
	.section	.nv.constant0.k_hist_rows,"a",@progbits
	.sectionflags	@""
	.align	4
.nv.constant0.k_hist_rows:
	.zero		920


//--------------------- SYMBOLS --------------------------

	.type		.nv.reservedSmem.offset0,@object
	.size		.nv.reservedSmem.offset0,0x4
